//
// Generated by NVIDIA NVVM Compiler
//
// Compiler Build ID: CL-36424714
// Cuda compilation tools, release 13.0, V13.0.88
// Based on NVVM 20.0.0
//

.version 9.0
.target sm_100
.address_size 64

	// .globl	mymatmul_kernel0
// _ZZ16mymatmul_kernel0E11data_shared has been demoted
// _ZZ16mymatmul_kernel0E13kernel_shared has been demoted

.visible .entry mymatmul_kernel0(
	.param .u64 .ptr .align 1 mymatmul_kernel0_param_0,
	.param .u64 .ptr .align 1 mymatmul_kernel0_param_1,
	.param .u64 .ptr .align 1 mymatmul_kernel0_param_2
)
.maxntid 128
{
	.local .align 16 .b8 	__local_depot0[4096];
	.reg .b64 	%SP;
	.reg .b64 	%SPL;
	.reg .pred 	%p<5>;
	.reg .b32 	%r<61>;
	.reg .b32 	%f<162>;
	.reg .b64 	%rd<28>;
	// demoted variable
	.shared .align 4 .b8 _ZZ16mymatmul_kernel0E11data_shared[4096];
	// demoted variable
	.shared .align 4 .b8 _ZZ16mymatmul_kernel0E13kernel_shared[8192];
	mov.u64 	%SPL, __local_depot0;
	ld.param.u64 	%rd12, [mymatmul_kernel0_param_0];
	ld.param.u64 	%rd13, [mymatmul_kernel0_param_1];
	ld.param.u64 	%rd14, [mymatmul_kernel0_param_2];
	add.u64 	%rd1, %SPL, 0;
	mov.b32 	%r56, 0;
$L__BB0_1:
	shl.b32 	%r17, %r56, 4;
	mul.wide.u32 	%rd16, %r17, 4;
	add.s64 	%rd17, %rd1, %rd16;
	mov.f32 	%f33, 0f00000000;
	st.local.v4.f32 	[%rd17], {%f33, %f33, %f33, %f33};
	st.local.v4.f32 	[%rd17+32], {%f33, %f33, %f33, %f33};
	st.local.v4.f32 	[%rd17+16], {%f33, %f33, %f33, %f33};
	st.local.v4.f32 	[%rd17+48], {%f33, %f33, %f33, %f33};
	st.local.v4.f32 	[%rd17+64], {%f33, %f33, %f33, %f33};
	st.local.v4.f32 	[%rd17+96], {%f33, %f33, %f33, %f33};
	st.local.v4.f32 	[%rd17+80], {%f33, %f33, %f33, %f33};
	st.local.v4.f32 	[%rd17+112], {%f33, %f33, %f33, %f33};
	st.local.v4.f32 	[%rd17+128], {%f33, %f33, %f33, %f33};
	st.local.v4.f32 	[%rd17+160], {%f33, %f33, %f33, %f33};
	st.local.v4.f32 	[%rd17+144], {%f33, %f33, %f33, %f33};
	st.local.v4.f32 	[%rd17+176], {%f33, %f33, %f33, %f33};
	st.local.v4.f32 	[%rd17+192], {%f33, %f33, %f33, %f33};
	st.local.v4.f32 	[%rd17+224], {%f33, %f33, %f33, %f33};
	st.local.v4.f32 	[%rd17+208], {%f33, %f33, %f33, %f33};
	st.local.v4.f32 	[%rd17+240], {%f33, %f33, %f33, %f33};
	add.s32 	%r56, %r56, 4;
	setp.ne.s32 	%p1, %r56, 64;
	@%p1 bra 	$L__BB0_1;
	mov.u32 	%r3, %tid.x;
	mov.u32 	%r4, %ctaid.x;
	shl.b32 	%r19, %r4, 15;
	and.b32  	%r20, %r19, 2147221504;
	shl.b32 	%r21, %r3, 9;
	and.b32  	%r22, %r21, 64512;
	or.b32  	%r23, %r20, %r22;
	shl.b32 	%r24, %r3, 1;
	and.b32  	%r25, %r24, 2;
	or.b32  	%r5, %r23, %r25;
	shl.b32 	%r26, %r4, 9;
	and.b32  	%r6, %r26, 3584;
	add.s64 	%rd26, %rd1, 32;
	shl.b32 	%r27, %r3, 5;
	and.b32  	%r28, %r27, 2048;
	mov.u32 	%r29, _ZZ16mymatmul_kernel0E11data_shared;
	add.s32 	%r30, %r28, %r29;
	add.s32 	%r7, %r30, 16;
	cvta.to.global.u64 	%rd3, %rd12;
	cvta.to.global.u64 	%rd4, %rd13;
	mov.b32 	%r57, 0;
$L__BB0_3:
	bar.sync 	0;
	shl.b32 	%r32, %r57, 2;
	add.s32 	%r33, %r5, %r32;
	mul.wide.u32 	%rd18, %r33, 4;
	add.s64 	%rd19, %rd3, %rd18;
	ld.global.nc.v2.f32 	{%f34, %f35}, [%rd19];
	shl.b32 	%r34, %r3, 3;
	mov.u32 	%r35, _ZZ16mymatmul_kernel0E11data_shared;
	add.s32 	%r36, %r35, %r34;
	st.shared.v2.f32 	[%r36], {%f34, %f35};
	ld.global.nc.v2.f32 	{%f36, %f37}, [%rd19+262144];
	st.shared.v2.f32 	[%r36+1024], {%f36, %f37};
	ld.global.nc.v2.f32 	{%f38, %f39}, [%rd19+524288];
	st.shared.v2.f32 	[%r36+2048], {%f38, %f39};
	ld.global.nc.v2.f32 	{%f40, %f41}, [%rd19+786432];
	st.shared.v2.f32 	[%r36+3072], {%f40, %f41};
	shl.b32 	%r37, %r57, 14;
	add.s32 	%r38, %r6, %r3;
	or.b32  	%r39, %r38, %r37;
	mul.wide.u32 	%rd20, %r39, 4;
	add.s64 	%rd21, %rd4, %rd20;
	ld.global.nc.f32 	%f42, [%rd21];
	shl.b32 	%r40, %r3, 2;
	mov.u32 	%r41, _ZZ16mymatmul_kernel0E13kernel_shared;
	add.s32 	%r42, %r41, %r40;
	st.shared.f32 	[%r42], %f42;
	ld.global.nc.f32 	%f43, [%rd21+512];
	st.shared.f32 	[%r42+512], %f43;
	ld.global.nc.f32 	%f44, [%rd21+1024];
	st.shared.f32 	[%r42+1024], %f44;
	ld.global.nc.f32 	%f45, [%rd21+1536];
	st.shared.f32 	[%r42+1536], %f45;
	ld.global.nc.f32 	%f46, [%rd21+16384];
	st.shared.f32 	[%r42+2048], %f46;
	ld.global.nc.f32 	%f47, [%rd21+16896];
	st.shared.f32 	[%r42+2560], %f47;
	ld.global.nc.f32 	%f48, [%rd21+17408];
	st.shared.f32 	[%r42+3072], %f48;
	ld.global.nc.f32 	%f49, [%rd21+17920];
	st.shared.f32 	[%r42+3584], %f49;
	ld.global.nc.f32 	%f50, [%rd21+32768];
	st.shared.f32 	[%r42+4096], %f50;
	ld.global.nc.f32 	%f51, [%rd21+33280];
	st.shared.f32 	[%r42+4608], %f51;
	ld.global.nc.f32 	%f52, [%rd21+33792];
	st.shared.f32 	[%r42+5120], %f52;
	ld.global.nc.f32 	%f53, [%rd21+34304];
	st.shared.f32 	[%r42+5632], %f53;
	ld.global.nc.f32 	%f54, [%rd21+49152];
	st.shared.f32 	[%r42+6144], %f54;
	ld.global.nc.f32 	%f55, [%rd21+49664];
	st.shared.f32 	[%r42+6656], %f55;
	ld.global.nc.f32 	%f56, [%rd21+50176];
	st.shared.f32 	[%r42+7168], %f56;
	ld.global.nc.f32 	%f57, [%rd21+50688];
	st.shared.f32 	[%r42+7680], %f57;
	bar.sync 	0;
	shl.b32 	%r43, %r3, 5;
	and.b32  	%r44, %r43, 2016;
	add.s32 	%r45, %r41, %r44;
	ld.shared.f32 	%f1, [%r45];
	ld.shared.f32 	%f2, [%r45+2048];
	ld.shared.f32 	%f3, [%r45+4096];
	ld.shared.f32 	%f4, [%r45+6144];
	ld.shared.f32 	%f5, [%r45+4];
	ld.shared.f32 	%f6, [%r45+2052];
	ld.shared.f32 	%f7, [%r45+4100];
	ld.shared.f32 	%f8, [%r45+6148];
	ld.shared.f32 	%f9, [%r45+8];
	ld.shared.f32 	%f10, [%r45+2056];
	ld.shared.f32 	%f11, [%r45+4104];
	ld.shared.f32 	%f12, [%r45+6152];
	ld.shared.f32 	%f13, [%r45+12];
	ld.shared.f32 	%f14, [%r45+2060];
	ld.shared.f32 	%f15, [%r45+4108];
	ld.shared.f32 	%f16, [%r45+6156];
	ld.shared.f32 	%f17, [%r45+16];
	ld.shared.f32 	%f18, [%r45+2064];
	ld.shared.f32 	%f19, [%r45+4112];
	ld.shared.f32 	%f20, [%r45+6160];
	ld.shared.f32 	%f21, [%r45+20];
	ld.shared.f32 	%f22, [%r45+2068];
	ld.shared.f32 	%f23, [%r45+4116];
	ld.shared.f32 	%f24, [%r45+6164];
	ld.shared.f32 	%f25, [%r45+24];
	ld.shared.f32 	%f26, [%r45+2072];
	ld.shared.f32 	%f27, [%r45+4120];
	ld.shared.f32 	%f28, [%r45+6168];
	ld.shared.f32 	%f29, [%r45+28];
	ld.shared.f32 	%f30, [%r45+2076];
	ld.shared.f32 	%f31, [%r45+4124];
	ld.shared.f32 	%f32, [%r45+6172];
	mov.b32 	%r59, 16;
	mov.u32 	%r58, %r7;
	mov.u64 	%rd25, %rd26;
$L__BB0_4:
	ld.local.v4.f32 	{%f58, %f59, %f60, %f61}, [%rd25+-32];
	ld.shared.f32 	%f62, [%r58+-16];
	fma.rn.f32 	%f63, %f62, %f1, %f58;
	ld.local.v4.f32 	{%f64, %f65, %f66, %f67}, [%rd25];
	ld.shared.f32 	%f68, [%r58];
	fma.rn.f32 	%f69, %f68, %f1, %f64;
	ld.shared.f32 	%f70, [%r58+-12];
	fma.rn.f32 	%f71, %f70, %f2, %f63;
	ld.shared.f32 	%f72, [%r58+4];
	fma.rn.f32 	%f73, %f72, %f2, %f69;
	ld.shared.f32 	%f74, [%r58+-8];
	fma.rn.f32 	%f75, %f74, %f3, %f71;
	ld.shared.f32 	%f76, [%r58+8];
	fma.rn.f32 	%f77, %f76, %f3, %f73;
	ld.shared.f32 	%f78, [%r58+-4];
	fma.rn.f32 	%f79, %f78, %f4, %f75;
	ld.shared.f32 	%f80, [%r58+12];
	fma.rn.f32 	%f81, %f80, %f4, %f77;
	fma.rn.f32 	%f82, %f62, %f5, %f59;
	fma.rn.f32 	%f83, %f68, %f5, %f65;
	fma.rn.f32 	%f84, %f70, %f6, %f82;
	fma.rn.f32 	%f85, %f6, %f72, %f83;
	fma.rn.f32 	%f86, %f74, %f7, %f84;
	fma.rn.f32 	%f87, %f7, %f76, %f85;
	fma.rn.f32 	%f88, %f78, %f8, %f86;
	fma.rn.f32 	%f89, %f8, %f80, %f87;
	fma.rn.f32 	%f90, %f62, %f9, %f60;
	fma.rn.f32 	%f91, %f68, %f9, %f66;
	fma.rn.f32 	%f92, %f70, %f10, %f90;
	fma.rn.f32 	%f93, %f10, %f72, %f91;
	fma.rn.f32 	%f94, %f74, %f11, %f92;
	fma.rn.f32 	%f95, %f11, %f76, %f93;
	fma.rn.f32 	%f96, %f78, %f12, %f94;
	fma.rn.f32 	%f97, %f12, %f80, %f95;
	fma.rn.f32 	%f98, %f62, %f13, %f61;
	fma.rn.f32 	%f99, %f68, %f13, %f67;
	fma.rn.f32 	%f100, %f70, %f14, %f98;
	fma.rn.f32 	%f101, %f14, %f72, %f99;
	fma.rn.f32 	%f102, %f74, %f15, %f100;
	fma.rn.f32 	%f103, %f15, %f76, %f101;
	fma.rn.f32 	%f104, %f78, %f16, %f102;
	st.local.v4.f32 	[%rd25+-32], {%f79, %f88, %f96, %f104};
	fma.rn.f32 	%f105, %f16, %f80, %f103;
	st.local.v4.f32 	[%rd25], {%f81, %f89, %f97, %f105};
	ld.local.v4.f32 	{%f106, %f107, %f108, %f109}, [%rd25+-16];
	fma.rn.f32 	%f110, %f62, %f17, %f106;
	ld.local.v4.f32 	{%f111, %f112, %f113, %f114}, [%rd25+16];
	fma.rn.f32 	%f115, %f68, %f17, %f111;
	fma.rn.f32 	%f116, %f70, %f18, %f110;
	fma.rn.f32 	%f117, %f18, %f72, %f115;
	fma.rn.f32 	%f118, %f74, %f19, %f116;
	fma.rn.f32 	%f119, %f19, %f76, %f117;
	fma.rn.f32 	%f120, %f78, %f20, %f118;
	fma.rn.f32 	%f121, %f20, %f80, %f119;
	fma.rn.f32 	%f122, %f62, %f21, %f107;
	fma.rn.f32 	%f123, %f68, %f21, %f112;
	fma.rn.f32 	%f124, %f70, %f22, %f122;
	fma.rn.f32 	%f125, %f22, %f72, %f123;
	fma.rn.f32 	%f126, %f74, %f23, %f124;
	fma.rn.f32 	%f127, %f23, %f76, %f125;
	fma.rn.f32 	%f128, %f78, %f24, %f126;
	fma.rn.f32 	%f129, %f24, %f80, %f127;
	fma.rn.f32 	%f130, %f62, %f25, %f108;
	fma.rn.f32 	%f131, %f68, %f25, %f113;
	fma.rn.f32 	%f132, %f70, %f26, %f130;
	fma.rn.f32 	%f133, %f26, %f72, %f131;
	fma.rn.f32 	%f134, %f74, %f27, %f132;
	fma.rn.f32 	%f135, %f27, %f76, %f133;
	fma.rn.f32 	%f136, %f78, %f28, %f134;
	fma.rn.f32 	%f137, %f28, %f80, %f135;
	fma.rn.f32 	%f138, %f62, %f29, %f109;
	fma.rn.f32 	%f139, %f68, %f29, %f114;
	fma.rn.f32 	%f140, %f70, %f30, %f138;
	fma.rn.f32 	%f141, %f30, %f72, %f139;
	fma.rn.f32 	%f142, %f74, %f31, %f140;
	fma.rn.f32 	%f143, %f31, %f76, %f141;
	fma.rn.f32 	%f144, %f78, %f32, %f142;
	st.local.v4.f32 	[%rd25+-16], {%f120, %f128, %f136, %f144};
	fma.rn.f32 	%f145, %f32, %f80, %f143;
	st.local.v4.f32 	[%rd25+16], {%f121, %f129, %f137, %f145};
	add.s32 	%r59, %r59, 32;
	add.s64 	%rd25, %rd25, 64;
	add.s32 	%r58, %r58, 32;
	setp.ne.s32 	%p2, %r59, 2064;
	@%p2 bra 	$L__BB0_4;
	add.s32 	%r57, %r57, 1;
	setp.ne.s32 	%p3, %r57, 256;
	@%p3 bra 	$L__BB0_3;
	shl.b32 	%r47, %r4, 17;
	and.b32  	%r48, %r47, 2146435072;
	shl.b32 	%r49, %r3, 13;
	and.b32  	%r50, %r49, 524288;
	or.b32  	%r51, %r48, %r50;
	shl.b32 	%r52, %r3, 3;
	and.b32  	%r53, %r52, 504;
	or.b32  	%r54, %r51, %r6;
	add.s32 	%r55, %r54, %r53;
	mul.wide.u32 	%rd22, %r55, 4;
	cvta.to.global.u64 	%rd23, %rd14;
	add.s64 	%rd24, %rd22, %rd23;
	add.s64 	%rd27, %rd24, 16384;
	mov.b32 	%r60, 0;
$L__BB0_7:
	ld.local.v4.f32 	{%f146, %f147, %f148, %f149}, [%rd26+-32];
	st.global.f32 	[%rd27+-16384], %f146;
	st.global.f32 	[%rd27+-16380], %f147;
	st.global.f32 	[%rd27+-16376], %f148;
	st.global.f32 	[%rd27+-16372], %f149;
	ld.local.v4.f32 	{%f150, %f151, %f152, %f153}, [%rd26+-16];
	st.global.f32 	[%rd27+-16368], %f150;
	st.global.f32 	[%rd27+-16364], %f151;
	st.global.f32 	[%rd27+-16360], %f152;
	st.global.f32 	[%rd27+-16356], %f153;
	ld.local.v4.f32 	{%f154, %f155, %f156, %f157}, [%rd26];
	st.global.f32 	[%rd27], %f154;
	st.global.f32 	[%rd27+4], %f155;
	st.global.f32 	[%rd27+8], %f156;
	st.global.f32 	[%rd27+12], %f157;
	ld.local.v4.f32 	{%f158, %f159, %f160, %f161}, [%rd26+16];
	st.global.f32 	[%rd27+16], %f158;
	st.global.f32 	[%rd27+20], %f159;
	st.global.f32 	[%rd27+24], %f160;
	st.global.f32 	[%rd27+28], %f161;
	add.s32 	%r60, %r60, 2;
	add.s64 	%rd27, %rd27, 32768;
	add.s64 	%rd26, %rd26, 64;
	setp.ne.s32 	%p4, %r60, 128;
	@%p4 bra 	$L__BB0_7;
	ret;

}


// ===== COMPILED SASS (sm_100) =====

	.target	sm_100

	.elftype	@"ET_EXEC"


//--------------------- .note.nv.tkinfo           --------------------------
	.section	.note.nv.tkinfo,"",@"SHT_NOTE"
	.sectionflags	@"SHF_NOTE_NV_TKINFO"
	.tkinfo
        /*0018*/ 	.word	0x00000002
        /*0030*/ 	.string	""
        /*0030*/ 	.string	"ptxas"
        /*0030*/ 	.string	"Cuda compilation tools, release 13.0, V13.0.88"
        /*0030*/ 	.string	"Build cuda_13.0.r13.0/compiler.36424714_0"
        /*0030*/ 	.string	"-arch sm_100 -m 64 "



//--------------------- .note.nv.cuinfo           --------------------------
	.section	.note.nv.cuinfo,"",@"SHT_NOTE"
	.sectionflags	@"SHF_NOTE_NV_CUINFO"
        /*0018*/ 	.short	0x0002
        /*001a*/ 	.short	0x0064
        /*001c*/ 	.short	0x0082
	.zero		2


//--------------------- .nv.info                  --------------------------
	.section	.nv.info,"",@"SHT_CUDA_INFO"
	.align	4


	//----- nvinfo : EIATTR_REGCOUNT
	.align		4
        /*0000*/ 	.byte	0x04, 0x2f
        /*0002*/ 	.short	(.L_1 - .L_0)
	.align		4
.L_0:
        /*0004*/ 	.word	index@(mymatmul_kernel0)
        /*0008*/ 	.word	0x0000003e


	//----- nvinfo : EIATTR_FRAME_SIZE
	.align		4
.L_1:
        /*000c*/ 	.byte	0x04, 0x11
        /*000e*/ 	.short	(.L_3 - .L_2)
	.align		4
.L_2:
        /*0010*/ 	.word	index@(mymatmul_kernel0)
        /*0014*/ 	.word	0x00001000


	//----- nvinfo : EIATTR_MIN_STACK_SIZE
	.align		4
.L_3:
        /*0018*/ 	.byte	0x04, 0x12
        /*001a*/ 	.short	(.L_5 - .L_4)
	.align		4
.L_4:
        /*001c*/ 	.word	index@(mymatmul_kernel0)
        /*0020*/ 	.word	0x00001000
.L_5:


//--------------------- .nv.compat                --------------------------
	.section	.nv.compat,"",@"SHT_CUDA_COMPAT_INFO"
	.align	4
        /*0000*/ 	.byte	0x02, 0x09, 0x00, 0x00, 0x02, 0x02, 0x01, 0x00, 0x02, 0x05, 0x05, 0x00, 0x03, 0x07, 0x01, 0x01
        /*0010*/ 	.byte	0x02, 0x03, 0x00, 0x00, 0x02, 0x06, 0x01, 0x00, 0x04, 0x0b, 0x08, 0x00, 0x09, 0x00, 0x00, 0x00
        /*0020*/ 	.byte	0x00, 0x00, 0x00, 0x00


//--------------------- .nv.info.mymatmul_kernel0 --------------------------
	.section	.nv.info.mymatmul_kernel0,"",@"SHT_CUDA_INFO"
	.sectionflags	@""
	.align	4


	//----- nvinfo : EIATTR_CUDA_API_VERSION
	.align		4
        /*0000*/ 	.byte	0x04, 0x37
        /*0002*/ 	.short	(.L_7 - .L_6)
.L_6:
        /*0004*/ 	.word	0x00000082


	//----- nvinfo : EIATTR_KPARAM_INFO
	.align		4
.L_7:
        /*0008*/ 	.byte	0x04, 0x17
        /*000a*/ 	.short	(.L_9 - .L_8)
.L_8:
        /*000c*/ 	.word	0x00000000
        /*0010*/ 	.short	0x0002
        /*0012*/ 	.short	0x0010
        /*0014*/ 	.byte	0x00, 0xf5, 0x21, 0x00


	//----- nvinfo : EIATTR_KPARAM_INFO
	.align		4
.L_9:
        /*0018*/ 	.byte	0x04, 0x17
        /*001a*/ 	.short	(.L_11 - .L_10)
.L_10:
        /*001c*/ 	.word	0x00000000
        /*0020*/ 	.short	0x0001
        /*0022*/ 	.short	0x0008
        /*0024*/ 	.byte	0x00, 0xf5, 0x21, 0x00


	//----- nvinfo : EIATTR_KPARAM_INFO
	.align		4
.L_11:
        /*0028*/ 	.byte	0x04, 0x17
        /*002a*/ 	.short	(.L_13 - .L_12)
.L_12:
        /*002c*/ 	.word	0x00000000
        /*0030*/ 	.short	0x0000
        /*0032*/ 	.short	0x0000
        /*0034*/ 	.byte	0x00, 0xf5, 0x21, 0x00


	//----- nvinfo : EIATTR_SPARSE_MMA_MASK
	.align		4
.L_13:
        /*0038*/ 	.byte	0x03, 0x50
        /*003a*/ 	.short	0x0000


	//----- nvinfo : EIATTR_MAXREG_COUNT
	.align		4
        /*003c*/ 	.byte	0x03, 0x1b
        /*003e*/ 	.short	0x00ff


	//----- nvinfo : EIATTR_NUM_BARRIERS
	.align		4
        /*0040*/ 	.byte	0x02, 0x4c
        /*0042*/ 	.byte	0x01
	.zero		1


	//----- nvinfo : EIATTR_MERCURY_ISA_VERSION
	.align		4
        /*0044*/ 	.byte	0x03, 0x5f
        /*0046*/ 	.short	0x0101


	//----- nvinfo : EIATTR_VRC_CTA_INIT_COUNT
	.align		4
        /*0048*/ 	.byte	0x02, 0x4a
	.zero		1
	.zero		1


	//----- nvinfo : EIATTR_EXIT_INSTR_OFFSETS
	.align		4
        /*004c*/ 	.byte	0x04, 0x1c
        /*004e*/ 	.short	(.L_15 - .L_14)


	//   ....[0]....
.L_14:
        /*0050*/ 	.word	0x00002660


	//----- nvinfo : EIATTR_MAX_THREADS
	.align		4
.L_15:
        /*0054*/ 	.byte	0x04, 0x05
        /*0056*/ 	.short	(.L_17 - .L_16)
.L_16:
        /*0058*/ 	.word	0x00000080
        /*005c*/ 	.word	0x00000001
        /*0060*/ 	.word	0x00000001


	//----- nvinfo : EIATTR_CBANK_PARAM_SIZE
	.align		4
.L_17:
        /*0064*/ 	.byte	0x03, 0x19
        /*0066*/ 	.short	0x0018


	//----- nvinfo : EIATTR_PARAM_CBANK
	.align		4
        /*0068*/ 	.byte	0x04, 0x0a
        /*006a*/ 	.short	(.L_19 - .L_18)
	.align		4
.L_18:
        /*006c*/ 	.word	index@(.nv.constant0.mymatmul_kernel0)
        /*0070*/ 	.short	0x0380
        /*0072*/ 	.short	0x0018


	//----- nvinfo : EIATTR_SW_WAR
	.align		4
.L_19:
        /*0074*/ 	.byte	0x04, 0x36
        /*0076*/ 	.short	(.L_21 - .L_20)
.L_20:
        /*0078*/ 	.word	0x00000008
.L_21:


//--------------------- .nv.callgraph             --------------------------
	.section	.nv.callgraph,"",@"SHT_CUDA_CALLGRAPH"
	.align	4
	.sectionentsize	8
	.align		4
        /*0000*/ 	.word	0x00000000
	.align		4
        /*0004*/ 	.word	0xffffffff
	.align		4
        /*0008*/ 	.word	0x00000000
	.align		4
        /*000c*/ 	.word	0xfffffffe
	.align		4
        /*0010*/ 	.word	0x00000000
	.align		4
        /*0014*/ 	.word	0xfffffffd
	.align		4
        /*0018*/ 	.word	0x00000000
	.align		4
        /*001c*/ 	.word	0xfffffffc


//--------------------- .text.mymatmul_kernel0    --------------------------
	.section	.text.mymatmul_kernel0,"ax",@progbits
	.align	128
        .global         mymatmul_kernel0
        .type           mymatmul_kernel0,@function
        .size           mymatmul_kernel0,(.L_x_4 - mymatmul_kernel0)
        .other          mymatmul_kernel0,@"STO_CUDA_ENTRY STV_DEFAULT"
mymatmul_kernel0:
.text.mymatmul_kernel0:
[----:B------:R-:W0:Y:S08]  /*0000*/  LDC R1, c[0x0][0x37c] ;  /* 0x0000df00ff017b82 */ /* 0x000e300000000800 */
[----:B------:R-:W1:Y:S01]  /*0010*/  S2UR UR7, SR_CTAID.X ;  /* 0x00000000000779c3 */ /* 0x000e620000002500 */
[----:B------:R-:W2:Y:S01]  /*0020*/  S2R R3, SR_CgaCtaId ;  /* 0x0000000000037919 */ /* 0x000ea20000008800 */
[----:B0-----:R-:W-:Y:S01]  /*0030*/  IADD3 R1, PT, PT, R1, -0x1000, RZ ;  /* 0xfffff00001017810 */ /* 0x001fe20007ffe0ff */
[----:B------:R-:W0:Y:S01]  /*0040*/  LDCU.64 UR10, c[0x0][0x358] ;  /* 0x00006b00ff0a77ac */ /* 0x000e220008000a00 */
[----:B------:R-:W-:Y:S01]  /*0050*/  MOV R2, 0x400 ;  /* 0x0000040000027802 */ /* 0x000fe20000000f00 */
[----:B------:R-:W3:Y:S01]  /*0060*/  S2R R0, SR_TID.X ;  /* 0x0000000000007919 */ /* 0x000ee20000002100 */
[----:B------:R-:W-:Y:S01]  /*0070*/  R2UR UR8, R1 ;  /* 0x00000000010872ca */ /* 0x000fe200000e0000 */
[----:B------:R4:W-:Y:S04]  /*0080*/  STL.128 [R1], RZ ;  /* 0x000000ff01007387 */ /* 0x0009e80000100c00 */
[----:B------:R4:W-:Y:S04]  /*0090*/  STL.128 [R1+0x20], RZ ;  /* 0x000020ff01007387 */ /* 0x0009e80000100c00 */
[----:B------:R4:W-:Y:S04]  /*00a0*/  STL.128 [R1+0x10], RZ ;  /* 0x000010ff01007387 */ /* 0x0009e80000100c00 */
[----:B------:R-:W-:Y:S01]  /*00b0*/  UIADD3 UR8, UPT, UPT, UR8, 0x20, URZ ;  /* 0x0000002008087890 */ /* 0x000fe2000fffe0ff */
[----:B------:R4:W-:Y:S01]  /*00c0*/  STL.128 [R1+0x30], RZ ;  /* 0x000030ff01007387 */ /* 0x0009e20000100c00 */
[----:B-1----:R-:W-:-:S03]  /*00d0*/  USHF.L.U32 UR4, UR7, 0xf, URZ ;  /* 0x0000000f07047899 */ /* 0x002fc600080006ff */
[----:B------:R4:W-:Y:S01]  /*00e0*/  STL.128 [R1+0x40], RZ ;  /* 0x000040ff01007387 */ /* 0x0009e20000100c00 */
[----:B------:R-:W-:-:S03]  /*00f0*/  ULOP3.LUT UR4, UR4, 0x7ffc0000, URZ, 0xc0, !UPT ;  /* 0x7ffc000004047892 */ /* 0x000fc6000f8ec0ff */
[----:B------:R4:W-:Y:S04]  /*0100*/  STL.128 [R1+0x60], RZ ;  /* 0x000060ff01007387 */ /* 0x0009e80000100c00 */
[----:B------:R4:W-:Y:S01]  /*0110*/  STL.128 [R1+0x50], RZ ;  /* 0x000050ff01007387 */ /* 0x0009e20000100c00 */
[----:B--2---:R-:W-:Y:S02]  /*0120*/  LEA R4, R3, R2, 0x18 ;  /* 0x0000000203047211 */ /* 0x004fe400078ec0ff */
[----:B------:R-:W-:Y:S01]  /*0130*/  MOV R5, UR4 ;  /* 0x0000000400057c02 */ /* 0x000fe20008000f00 */
[----:B------:R4:W-:Y:S01]  /*0140*/  STL.128 [R1+0x70], RZ ;  /* 0x000070ff01007387 */ /* 0x0009e20000100c00 */
[C---:B---3--:R-:W-:Y:S01]  /*0150*/  SHF.L.U32 R2, R0.reuse, 0x9, RZ ;  /* 0x0000000900027819 */ /* 0x048fe200000006ff */
[----:B------:R-:W-:Y:S01]  /*0160*/  USHF.L.U32 UR4, UR7, 0x9, URZ ;  /* 0x0000000907047899 */ /* 0x000fe200080006ff */
[C---:B------:R-:W-:Y:S01]  /*0170*/  SHF.L.U32 R3, R0.reuse, 0x5, RZ ;  /* 0x0000000500037819 */ /* 0x040fe200000006ff */
[----:B------:R4:W-:Y:S01]  /*0180*/  STL.128 [R1+0x80], RZ ;  /* 0x000080ff01007387 */ /* 0x0009e20000100c00 */
[----:B------:R-:W-:Y:S01]  /*0190*/  LOP3.LUT R2, R5, 0xfc00, R2, 0xf8, !PT ;  /* 0x0000fc0005027812 */ /* 0x000fe200078ef802 */
[----:B------:R-:W-:Y:S01]  /*01a0*/  ULOP3.LUT UR5, UR4, 0xe00, URZ, 0xc0, !UPT ;  /* 0x00000e0004057892 */ /* 0x000fe2000f8ec0ff */
[----:B------:R-:W-:Y:S01]  /*01b0*/  LOP3.LUT R3, R3, 0x800, RZ, 0xc0, !PT ;  /* 0x0000080003037812 */ /* 0x000fe200078ec0ff */
[----:B------:R4:W-:Y:S01]  /*01c0*/  STL.128 [R1+0xa0], RZ ;  /* 0x0000a0ff01007387 */ /* 0x0009e20000100c00 */
[----:B------:R-:W-:Y:S01]  /*01d0*/  SHF.L.U32 R5, R0, 0x1, RZ ;  /* 0x0000000100057819 */ /* 0x000fe200000006ff */
[----:B------:R-:W-:Y:S01]  /*01e0*/  UMOV UR4, URZ ;  /* 0x000000ff00047c82 */ /* 0x000fe20008000000 */
[----:B------:R-:W-:Y:S01]  /*01f0*/  IADD3 R3, PT, PT, R3, 0x10, R4 ;  /* 0x0000001003037810 */ /* 0x000fe20007ffe004 */
[----:B------:R4:W-:Y:S01]  /*0200*/  STL.128 [R1+0x90], RZ ;  /* 0x000090ff01007387 */ /* 0x0009e20000100c00 */
[----:B------:R-:W-:-:S03]  /*0210*/  LOP3.LUT R56, R2, 0x2, R5, 0xf8, !PT ;  /* 0x0000000202387812 */ /* 0x000fc600078ef805 */
[----:B------:R4:W-:Y:S04]  /*0220*/  STL.128 [R1+0xb0], RZ ;  /* 0x0000b0ff01007387 */ /* 0x0009e80000100c00 */
        /* <DEDUP_REMOVED lines=243> */
[----:B0-----:R4:W-:Y:S02]  /*1160*/  STL.128 [R1+0xff0], RZ ;  /* 0x000ff0ff01007387 */ /* 0x0019e40000100c00 */
.L_x_1:
[----:B0-----:R-:W0:Y:S01]  /*1170*/  LDC.64 R10, c[0x0][0x380] ;  /* 0x0000e000ff0a7b82 */ /* 0x001e220000000a00 */
[----:B------:R-:W-:Y:S02]  /*1180*/  USHF.L.U32 UR6, UR4, 0xe, URZ ;  /* 0x0000000e04067899 */ /* 0x000fe400080006ff */
[----:B------:R-:W-:Y:S02]  /*1190*/  MOV R5, UR4 ;  /* 0x0000000400057c02 */ /* 0x000fe40008000f00 */
[----:B------:R-:W-:Y:S02]  /*11a0*/  IADD3 R2, PT, PT, R0, UR5, RZ ;  /* 0x0000000500027c10 */ /* 0x000fe4000fffe0ff */
[----:B------:R-:W-:Y:S01]  /*11b0*/  LEA R5, R5, R56, 0x2 ;  /* 0x0000003805057211 */ /* 0x000fe200078e10ff */
[----:B------:R-:W1:Y:S01]  /*11c0*/  LDC.64 R12, c[0x0][0x388] ;  /* 0x0000e200ff0c7b82 */ /* 0x000e620000000a00 */
[----:B------:R-:W-:-:S03]  /*11d0*/  LOP3.LUT R7, R2, UR6, RZ, 0xfc, !PT ;  /* 0x0000000602077c12 */ /* 0x000fc6000f8efcff */
[----:B0-----:R-:W-:-:S05]  /*11e0*/  IMAD.WIDE.U32 R10, R5, 0x4, R10 ;  /* 0x00000004050a7825 */ /* 0x001fca00078e000a */
[----:B------:R-:W2:Y:S01]  /*11f0*/  LDG.E.64.CONSTANT R4, desc[UR10][R10.64] ;  /* 0x0000000a0a047981 */ /* 0x000ea2000c1e9b00 */
[----:B-1----:R-:W-:-:S03]  /*1200*/  IMAD.WIDE.U32 R12, R7, 0x4, R12 ;  /* 0x00000004070c7825 */ /* 0x002fc600078e000c */
[----:B------:R-:W3:Y:S04]  /*1210*/  LDG.E.64.CONSTANT R8, desc[UR10][R10.64+0x40000] ;  /* 0x0400000a0a087981 */ /* 0x000ee8000c1e9b00 */
[----:B------:R-:W5:Y:S04]  /*1220*/  LDG.E.64.CONSTANT R6, desc[UR10][R10.64+0x80000] ;  /* 0x0800000a0a067981 */ /* 0x000f68000c1e9b00 */
[----:B------:R-:W4:Y:S04]  /*1230*/  LDG.E.64.CONSTANT R14, desc[UR10][R10.64+0xc0000] ;  /* 0x0c00000a0a0e7981 */ /* 0x000f28000c1e9b00 */
[----:B------:R-:W4:Y:S04]  /*1240*/  LDG.E.CONSTANT R16, desc[UR10][R12.64] ;  /* 0x0000000a0c107981 */ /* 0x000f28000c1e9900 */
        /* <DEDUP_REMOVED lines=14> */
[----:B------:R-:W4:Y:S01]  /*1330*/  LDG.E.CONSTANT R46, desc[UR10][R12.64+0xc600] ;  /* 0x00c6000a0c2e7981 */ /* 0x000f22000c1e9900 */
[----:B------:R-:W0:Y:S01]  /*1340*/  S2UR UR9, SR_CgaCtaId ;  /* 0x00000000000979c3 */ /* 0x000e220000008800 */
[----:B------:R-:W-:-:S02]  /*1350*/  UMOV UR6, 0x400 ;  /* 0x0000040000067882 */ /* 0x000fc40000000000 */
[----:B0-----:R-:W-:Y:S02]  /*1360*/  ULEA UR12, UR9, UR6, 0x18 ;  /* 0x00000006090c7291 */ /* 0x001fe4000f8ec0ff */
[----:B------:R-:W-:-:S04]  /*1370*/  UIADD3 UR6, UPT, UPT, UR6, 0x1000, URZ ;  /* 0x0000100006067890 */ /* 0x000fc8000fffe0ff */
[----:B------:R-:W-:Y:S01]  /*1380*/  ULEA UR6, UR9, UR6, 0x18 ;  /* 0x0000000609067291 */ /* 0x000fe2000f8ec0ff */
[C---:B------:R-:W-:Y:S01]  /*1390*/  LEA R2, R0.reuse, UR12, 0x3 ;  /* 0x0000000c00027c11 */ /* 0x040fe2000f8e18ff */
[----:B------:R-:W-:Y:S04]  /*13a0*/  BAR.SYNC.DEFER_BLOCKING 0x0 ;  /* 0x0000000000007b1d */ /* 0x000fe80000010000 */
[C---:B------:R-:W-:Y:S02]  /*13b0*/  LEA R37, R0.reuse, UR6, 0x2 ;  /* 0x0000000600257c11 */ /* 0x040fe4000f8e10ff */
[----:B------:R-:W-:Y:S01]  /*13c0*/  SHF.L.U32 R39, R0, 0x5, RZ ;  /* 0x0000000500277819 */ /* 0x000fe200000006ff */
[----:B------:R-:W-:-:S03]  /*13d0*/  UIADD3 UR4, UPT, UPT, UR4, 0x1, URZ ;  /* 0x0000000104047890 */ /* 0x000fc6000fffe0ff */
[----:B------:R-:W-:Y:S01]  /*13e0*/  LOP3.LUT R39, R39, 0x7e0, RZ, 0xc0, !PT ;  /* 0x000007e027277812 */ /* 0x000fe200078ec0ff */
[----:B------:R-:W-:Y:S01]  /*13f0*/  UISETP.NE.AND UP1, UPT, UR4, 0x100, UPT ;  /* 0x000001000400788c */ /* 0x000fe2000bf25270 */
[----:B------:R-:W-:Y:S01]  /*1400*/  UMOV UR9, 0x10 ;  /* 0x0000001000097882 */ /* 0x000fe20000000000 */
[----:B--2---:R-:W-:Y:S04]  /*1410*/  STS.64 [R2], R4 ;  /* 0x0000000402007388 */ /* 0x004fe80000000a00 */
[----:B---3--:R-:W-:Y:S04]  /*1420*/  STS.64 [R2+0x400], R8 ;  /* 0x0004000802007388 */ /* 0x008fe80000000a00 */
[----:B-----5:R-:W-:Y:S04]  /*1430*/  STS.64 [R2+0x800], R6 ;  /* 0x0008000602007388 */ /* 0x020fe80000000a00 */
[----:B----4-:R0:W-:Y:S04]  /*1440*/  STS.64 [R2+0xc00], R14 ;  /* 0x000c000e02007388 */ /* 0x0101e80000000a00 */
[----:B------:R1:W-:Y:S04]  /*1450*/  STS [R37], R16 ;  /* 0x0000001025007388 */ /* 0x0003e80000000800 */
[----:B------:R1:W-:Y:S04]  /*1460*/  STS [R37+0x200], R18 ;  /* 0x0002001225007388 */ /* 0x0003e80000000800 */
        /* <DEDUP_REMOVED lines=13> */
[----:B------:R1:W-:Y:S01]  /*1540*/  STS [R37+0x1e00], R46 ;  /* 0x001e002e25007388 */ /* 0x0003e20000000800 */
[----:B------:R-:W-:Y:S01]  /*1550*/  BAR.SYNC.DEFER_BLOCKING 0x0 ;  /* 0x0000000000007b1d */ /* 0x000fe20000010000 */
[----:B0-----:R-:W-:-:S05]  /*1560*/  MOV R2, R3 ;  /* 0x0000000300027202 */ /* 0x001fca0000000f00 */
[----:B------:R1:W0:Y:S04]  /*1570*/  LDS.128 R4, [R39+UR6] ;  /* 0x0000000627047984 */ /* 0x0002280008000c00 */
[----:B------:R1:W2:Y:S04]  /*1580*/  LDS.128 R8, [R39+UR6+0x800] ;  /* 0x0008000627087984 */ /* 0x0002a80008000c00 */
[----:B------:R1:W3:Y:S04]  /*1590*/  LDS.128 R12, [R39+UR6+0x1000] ;  /* 0x00100006270c7984 */ /* 0x0002e80008000c00 */
[----:B------:R1:W4:Y:S04]  /*15a0*/  LDS.128 R16, [R39+UR6+0x1800] ;  /* 0x0018000627107984 */ /* 0x0003280008000c00 */
[----:B------:R1:W0:Y:S04]  /*15b0*/  LDS.128 R20, [R39+UR6+0x10] ;  /* 0x0000100627147984 */ /* 0x0002280008000c00 */
[----:B------:R1:W0:Y:S04]  /*15c0*/  LDS.128 R24, [R39+UR6+0x810] ;  /* 0x0008100627187984 */ /* 0x0002280008000c00 */
[----:B------:R1:W0:Y:S04]  /*15d0*/  LDS.128 R28, [R39+UR6+0x1010] ;  /* 0x00101006271c7984 */ /* 0x0002280008000c00 */
[----:B------:R1:W0:Y:S01]  /*15e0*/  LDS.128 R32, [R39+UR6+0x1810] ;  /* 0x0018100627207984 */ /* 0x0002220008000c00 */
[----:B------:R-:W-:-:S05]  /*15f0*/  UMOV UR6, UR8 ;  /* 0x0000000800067c82 */ /* 0x000fca0008000000 */
.L_x_0:
[----:B01----:R-:W0:Y:S04]  /*1600*/  LDL.128 R44, [UR6+-0x20] ;  /* 0xffffe006ff2c7983 */ /* 0x003e280008100c00 */
[----:B------:R-:W0:Y:S04]  /*1610*/  LDS.128 R36, [R2+-0x10] ;  /* 0xfffff00002247984 */ /* 0x000e280000000c00 */
[----:B------:R-:W5:Y:S01]  /*1620*/  LDL.128 R40, [UR6+-0x10] ;  /* 0xfffff006ff287983 */ /* 0x000f620008100c00 */
[----:B0-----:R-:W-:Y:S01]  /*1630*/  FFMA R49, R4, R36, R44 ;  /* 0x0000002404317223 */ /* 0x001fe2000000002c */
[C---:B------:R-:W-:Y:S01]  /*1640*/  FFMA R44, R36.reuse, R5, R45 ;  /* 0x00000005242c7223 */ /* 0x040fe2000000002d */
[C---:B------:R-:W-:Y:S01]  /*1650*/  FFMA R45, R36.reuse, R6, R46 ;  /* 0x00000006242d7223 */ /* 0x040fe2000000002e */
[----:B------:R-:W-:Y:S01]  /*1660*/  FFMA R46, R36, R7, R47 ;  /* 0x00000007242e7223 */ /* 0x000fe2000000002f */
[-C--:B--2---:R-:W-:Y:S01]  /*1670*/  FFMA R49, R8, R37.reuse, R49 ;  /* 0x0000002508317223 */ /* 0x084fe20000000031 */
[-C--:B------:R-:W-:Y:S01]  /*1680*/  FFMA R44, R9, R37.reuse, R44 ;  /* 0x00000025092c7223 */ /* 0x080fe2000000002c */
[-C--:B------:R-:W-:Y:S01]  /*1690*/  FFMA R45, R10, R37.reuse, R45 ;  /* 0x000000250a2d7223 */ /* 0x080fe2000000002d */
[----:B------:R-:W-:Y:S01]  /*16a0*/  FFMA R46, R11, R37, R46 ;  /* 0x000000250b2e7223 */ /* 0x000fe2000000002e */
[-C--:B---3--:R-:W-:Y:S01]  /*16b0*/  FFMA R49, R12, R38.reuse, R49 ;  /* 0x000000260c317223 */ /* 0x088fe20000000031 */
[-C--:B------:R-:W-:Y:S01]  /*16c0*/  FFMA R44, R13, R38.reuse, R44 ;  /* 0x000000260d2c7223 */ /* 0x080fe2000000002c */
[-C--:B------:R-:W-:Y:S01]  /*16d0*/  FFMA R45, R14, R38.reuse, R45 ;  /* 0x000000260e2d7223 */ /* 0x080fe2000000002d */
[----:B------:R-:W-:Y:S01]  /*16e0*/  FFMA R46, R15, R38, R46 ;  /* 0x000000260f2e7223 */ /* 0x000fe2000000002e */
[-C--:B----4-:R-:W-:Y:S01]  /*16f0*/  FFMA R52, R16, R39.reuse, R49 ;  /* 0x0000002710347223 */ /* 0x090fe20000000031 */
[-C--:B------:R-:W-:Y:S01]  /*1700*/  FFMA R53, R17, R39.reuse, R44 ;  /* 0x0000002711357223 */ /* 0x080fe2000000002c */
[-C--:B------:R-:W-:Y:S01]  /*1710*/  FFMA R54, R18, R39.reuse, R45 ;  /* 0x0000002712367223 */ /* 0x080fe2000000002d */
[----:B------:R-:W-:Y:S01]  /*1720*/  FFMA R55, R19, R39, R46 ;  /* 0x0000002713377223 */ /* 0x000fe2000000002e */
[----:B------:R-:W2:Y:S04]  /*1730*/  LDL.128 R48, [UR6+0x10] ;  /* 0x00001006ff307983 */ /* 0x000ea80008100c00 */
[----:B------:R-:W3:Y:S01]  /*1740*/  LDL.128 R44, [UR6] ;  /* 0x00000006ff2c7983 */ /* 0x000ee20008100c00 */
[----:B-----5:R-:W-:Y:S01]  /*1750*/  FFMA R57, R20, R36, R40 ;  /* 0x0000002414397223 */ /* 0x020fe20000000028 */
[C---:B------:R-:W-:Y:S01]  /*1760*/  FFMA R40, R36.reuse, R21, R41 ;  /* 0x0000001524287223 */ /* 0x040fe20000000029 */
[C---:B------:R-:W-:Y:S01]  /*1770*/  FFMA R41, R36.reuse, R22, R42 ;  /* 0x0000001624297223 */ /* 0x040fe2000000002a */
[----:B------:R-:W-:Y:S01]  /*1780*/  FFMA R36, R36, R23, R43 ;  /* 0x0000001724247223 */ /* 0x000fe2000000002b */
[-C--:B------:R-:W-:Y:S01]  /*1790*/  FFMA R57, R24, R37.reuse, R57 ;  /* 0x0000002518397223 */ /* 0x080fe20000000039 */
[-C--:B------:R-:W-:Y:S01]  /*17a0*/  FFMA R40, R25, R37.reuse, R40 ;  /* 0x0000002519287223 */ /* 0x080fe20000000028 */
[-C--:B------:R-:W-:Y:S01]  /*17b0*/  FFMA R41, R26, R37.reuse, R41 ;  /* 0x000000251a297223 */ /* 0x080fe20000000029 */
        /* <DEDUP_REMOVED lines=9> */
[----:B------:R-:W-:Y:S04]  /*1850*/  STL.128 [UR6+-0x20], R52 ;  /* 0xffffe034ff007987 */ /* 0x000fe80008100c06 */
[----:B------:R0:W3:Y:S01]  /*1860*/  LDS.128 R40, [R2] ;  /* 0x0000000002287984 */ /* 0x0000e20000000c00 */
[----:B------:R-:W-:-:S04]  /*1870*/  UIADD3 UR9, UPT, UPT, UR9, 0x20, URZ ;  /* 0x0000002009097890 */ /* 0x000fc8000fffe0ff */
[----:B------:R-:W-:Y:S01]  /*1880*/  UISETP.NE.AND UP0, UPT, UR9, 0x810, UPT ;  /* 0x000008100900788c */ /* 0x000fe2000bf05270 */
[----:B------:R1:W-:Y:S01]  /*1890*/  STL.128 [UR6+-0x10], R36 ;  /* 0xfffff024ff007987 */ /* 0x0003e20008100c06 */
[----:B0-----:R-:W-:Y:S01]  /*18a0*/  IADD3 R2, PT, PT, R2, 0x20, RZ ;  /* 0x0000002002027810 */ /* 0x001fe20007ffe0ff */
[----:B---3--:R-:W-:Y:S01]  /*18b0*/  FFMA R53, R4, R40, R44 ;  /* 0x0000002804357223 */ /* 0x008fe2000000002c */
[C---:B------:R-:W-:Y:S01]  /*18c0*/  FFMA R44, R40.reuse, R5, R45 ;  /* 0x00000005282c7223 */ /* 0x040fe2000000002d */
[C---:B------:R-:W-:Y:S01]  /*18d0*/  FFMA R45, R40.reuse, R6, R46 ;  /* 0x00000006282d7223 */ /* 0x040fe2000000002e */
[----:B------:R-:W-:Y:S01]  /*18e0*/  FFMA R46, R40, R7, R47 ;  /* 0x00000007282e7223 */ /* 0x000fe2000000002f */
[----:B--2---:R-:W-:Y:S01]  /*18f0*/  FFMA R47, R20, R40, R48 ;  /* 0x00000028142f7223 */ /* 0x004fe20000000030 */
[C---:B------:R-:W-:Y:S01]  /*1900*/  FFMA R48, R40.reuse, R21, R49 ;  /* 0x0000001528307223 */ /* 0x040fe20000000031 */
[C---:B------:R-:W-:Y:S01]  /*1910*/  FFMA R49, R40.reuse, R22, R50 ;  /* 0x0000001628317223 */ /* 0x040fe20000000032 */
[----:B------:R-:W-:Y:S01]  /*1920*/  FFMA R40, R40, R23, R51 ;  /* 0x0000001728287223 */ /* 0x000fe20000000033 */
[-C--:B------:R-:W-:Y:S01]  /*1930*/  FFMA R53, R8, R41.reuse, R53 ;  /* 0x0000002908357223 */ /* 0x080fe20000000035 */
[-C--:B------:R-:W-:Y:S01]  /*1940*/  FFMA R44, R9, R41.reuse, R44 ;  /* 0x00000029092c7223 */ /* 0x080fe2000000002c */
[-C--:B------:R-:W-:Y:S01]  /*1950*/  FFMA R45, R10, R41.reuse, R45 ;  /* 0x000000290a2d7223 */ /* 0x080fe2000000002d */
[-C--:B------:R-:W-:Y:S01]  /*1960*/  FFMA R46, R11, R41.reuse, R46 ;  /* 0x000000290b2e7223 */ /* 0x080fe2000000002e */
[-C--:B------:R-:W-:Y:S01]  /*1970*/  FFMA R47, R24, R41.reuse, R47 ;  /* 0x00000029182f7223 */ /* 0x080fe2000000002f */
[-C--:B------:R-:W-:Y:S01]  /*1980*/  FFMA R48, R25, R41.reuse, R48 ;  /* 0x0000002919307223 */ /* 0x080fe20000000030 */
[-C--:B------:R-:W-:Y:S01]  /*1990*/  FFMA R49, R26, R41.reuse, R49 ;  /* 0x000000291a317223 */ /* 0x080fe20000000031 */
        /* <DEDUP_REMOVED lines=9> */
[-C--:B-1----:R-:W-:Y:S01]  /*1a30*/  FFMA R36, R16, R43.reuse, R53 ;  /* 0x0000002b10247223 */ /* 0x082fe20000000035 */
[-C--:B------:R-:W-:Y:S01]  /*1a40*/  FFMA R37, R17, R43.reuse, R44 ;  /* 0x0000002b11257223 */ /* 0x080fe2000000002c */
[-C--:B------:R-:W-:Y:S01]  /*1a50*/  FFMA R38, R18, R43.reuse, R45 ;  /* 0x0000002b12267223 */ /* 0x080fe2000000002d */
[-C--:B------:R-:W-:Y:S01]  /*1a60*/  FFMA R39, R19, R43.reuse, R46 ;  /* 0x0000002b13277223 */ /* 0x080fe2000000002e */
[-C--:B------:R-:W-:Y:S01]  /*1a70*/  FFMA R40, R32, R43.reuse, R47 ;  /* 0x0000002b20287223 */ /* 0x080fe2000000002f */
[-C--:B------:R-:W-:Y:S01]  /*1a80*/  FFMA R41, R33, R43.reuse, R48 ;  /* 0x0000002b21297223 */ /* 0x080fe20000000030 */
[-C--:B------:R-:W-:Y:S01]  /*1a90*/  FFMA R42, R34, R43.reuse, R49 ;  /* 0x0000002b222a7223 */ /* 0x080fe20000000031 */
[----:B------:R-:W-:Y:S01]  /*1aa0*/  FFMA R43, R35, R43, R50 ;  /* 0x0000002b232b7223 */ /* 0x000fe20000000032 */
[----:B------:R0:W-:Y:S04]  /*1ab0*/  STL.128 [UR6], R36 ;  /* 0x00000024ff007987 */ /* 0x0001e80008100c06 */
[----:B------:R0:W-:Y:S01]  /*1ac0*/  STL.128 [UR6+0x10], R40 ;  /* 0x00001028ff007987 */ /* 0x0001e20008100c06 */
[----:B------:R-:W-:Y:S01]  /*1ad0*/  UIADD3 UR6, UPT, UPT, UR6, 0x40, URZ ;  /* 0x0000004006067890 */ /* 0x000fe2000fffe0ff */
[----:B------:R-:W-:Y:S11]  /*1ae0*/  BRA.U UP0, `(.L_x_0) ;  /* 0xfffffff900c47547 */ /* 0x000ff6000b83ffff */
[----:B------:R-:W-:Y:S05]  /*1af0*/  BRA.U UP1, `(.L_x_1) ;  /* 0xfffffff5019c7547 */ /* 0x000fea000b83ffff */
[----:B------:R-:W-:Y:S01]  /*1b00*/  USHF.L.U32 UR4, UR7, 0x11, URZ ;  /* 0x0000001107047899 */ /* 0x000fe200080006ff */
[----:B------:R-:W1:Y:S01]  /*1b10*/  LDC.64 R2, c[0x0][0x390] ;  /* 0x0000e400ff027b82 */ /* 0x000e620000000a00 */
[C---:B------:R-:W-:Y:S02]  /*1b20*/  SHF.L.U32 R4, R0.reuse, 0xd, RZ ;  /* 0x0000000d00047819 */ /* 0x040fe400000006ff */
[----:B------:R-:W-:Y:S01]  /*1b30*/  ULOP3.LUT UR4, UR4, 0x7ff00000, URZ, 0xc0, !UPT ;  /* 0x7ff0000004047892 */ /* 0x000fe2000f8ec0ff */
[----:B------:R-:W-:-:S04]  /*1b40*/  SHF.L.U32 R0, R0, 0x3, RZ ;  /* 0x0000000300007819 */ /* 0x000fc800000006ff */
[----:B------:R-:W-:Y:S02]  /*1b50*/  LOP3.LUT R0, R0, 0x1f8, RZ, 0xc0, !PT ;  /* 0x000001f800007812 */ /* 0x000fe400078ec0ff */
[----:B------:R-:W-:Y:S01]  /*1b60*/  MOV R5, UR4 ;  /* 0x0000000400057c02 */ /* 0x000fe20008000f00 */
[----:B------:R-:W-:-:S03]  /*1b70*/  UMOV UR4, URZ ;  /* 0x000000ff00047c82 */ /* 0x000fc60008000000 */
[----:B------:R-:W-:-:S04]  /*1b80*/  LOP3.LUT R4, R5, 0x80000, R4, 0xf8, !PT ;  /* 0x0008000005047812 */ /* 0x000fc800078ef804 */
[----:B------:R-:W-:-:S04]  /*1b90*/  LOP3.LUT R5, R4, UR5, RZ, 0xfc, !PT ;  /* 0x0000000504057c12 */ /* 0x000fc8000f8efcff */
[----:B------:R-:W-:-:S05]  /*1ba0*/  IADD3 R5, PT, PT, R0, R5, RZ ;  /* 0x0000000500057210 */ /* 0x000fca0007ffe0ff */
[----:B-1----:R-:W-:-:S03]  /*1bb0*/  IMAD.WIDE.U32 R2, R5, 0x4, R2 ;  /* 0x0000000405027825 */ /* 0x002fc600078e0002 */
[----:B------:R-:W-:-:S04]  /*1bc0*/  IADD3 R0, P0, PT, R2, 0x4000, RZ ;  /* 0x0000400002007810 */ /* 0x000fc80007f1e0ff */
[----:B------:R-:W-:-:S09]  /*1bd0*/  IADD3.X R33, PT, PT, RZ, R3, RZ, P0, !PT ;  /* 0x00000003ff217210 */ /* 0x000fd200007fe4ff */
.L_x_2:
[----:B-1----:R-:W2:Y:S04]  /*1be0*/  LDL.128 R12, [UR8+-0x20] ;  /* 0xffffe008ff0c7983 */ /* 0x002ea80008100c00 */
[----:B------:R-:W3:Y:S04]  /*1bf0*/  LDL.128 R20, [UR8+-0x10] ;  /* 0xfffff008ff147983 */ /* 0x000ee80008100c00 */
[----:B------:R-:W4:Y:S04]  /*1c00*/  LDL.128 R28, [UR8] ;  /* 0x00000008ff1c7983 */ /* 0x000f280008100c00 */
[----:B------:R-:W5:Y:S01]  /*1c10*/  LDL.128 R24, [UR8+0x10] ;  /* 0x00001008ff187983 */ /* 0x000f620008100c00 */
[----:B------:R-:W-:-:S02]  /*1c20*/  MOV R2, R0 ;  /* 0x0000000000027202 */ /* 0x000fc40000000f00 */
[----:B------:R-:W-:Y:S01]  /*1c30*/  MOV R3, R33 ;  /* 0x0000002100037202 */ /* 0x000fe20000000f00 */
[----:B------:R-:W5:Y:S04]  /*1c40*/  LDL.128 R52, [UR8+0x20] ;  /* 0x00002008ff347983 */ /* 0x000f680008100c00 */
[----:B------:R-:W5:Y:S04]  /*1c50*/  LDL.128 R56, [UR8+0x30] ;  /* 0x00003008ff387983 */ /* 0x000f680008100c00 */
[----:B------:R-:W5:Y:S04]  /*1c60*/  LDL.128 R4, [UR8+0x40] ;  /* 0x00004008ff047983 */ /* 0x000f680008100c00 */
[----:B------:R-:W5:Y:S04]  /*1c70*/  LDL.128 R8, [UR8+0x50] ;  /* 0x00005008ff087983 */ /* 0x000f680008100c00 */
[----:B------:R-:W5:Y:S04]  /*1c80*/  LDL.128 R16, [UR8+0x60] ;  /* 0x00006008ff107983 */ /* 0x000f680008100c00 */
[----:B------:R-:W5:Y:S04]  /*1c90*/  LDL.128 R48, [UR8+0x70] ;  /* 0x00007008ff307983 */ /* 0x000f680008100c00 */
[----:B------:R-:W5:Y:S04]  /*1ca0*/  LDL.128 R44, [UR8+0x80] ;  /* 0x00008008ff2c7983 */ /* 0x000f680008100c00 */
[----:B0-----:R-:W5:Y:S04]  /*1cb0*/  LDL.128 R40, [UR8+0x90] ;  /* 0x00009008ff287983 */ /* 0x001f680008100c00 */
[----:B------:R-:W5:Y:S04]  /*1cc0*/  LDL.128 R36, [UR8+0xa0] ;  /* 0x0000a008ff247983 */ /* 0x000f680008100c00 */
[----:B------:R-:W5:Y:S04]  /*1cd0*/  LDL.128 R32, [UR8+0xe0] ;  /* 0x0000e008ff207983 */ /* 0x000f680008100c00 */
[----:B--2---:R-:W-:Y:S04]  /*1ce0*/  STG.E desc[UR10][R2.64+-0x4000], R12 ;  /* 0xffc0000c02007986 */ /* 0x004fe8000c10190a */
[----:B------:R-:W-:Y:S04]  /*1cf0*/  STG.E desc[UR10][R2.64+-0x3ffc], R13 ;  /* 0xffc0040d02007986 */ /* 0x000fe8000c10190a */
[----:B------:R-:W-:Y:S04]  /*1d00*/  STG.E desc[UR10][R2.64+-0x3ff8], R14 ;  /* 0xffc0080e02007986 */ /* 0x000fe8000c10190a */
[----:B------:R0:W-:Y:S04]  /*1d10*/  STG.E desc[UR10][R2.64+-0x3ff4], R15 ;  /* 0xffc00c0f02007986 */ /* 0x0001e8000c10190a */
[----:B---3--:R-:W-:Y:S04]  /*1d20*/  STG.E desc[UR10][R2.64+-0x3ff0], R20 ;  /* 0xffc0101402007986 */ /* 0x008fe8000c10190a */
[----:B------:R-:W-:Y:S04]  /*1d30*/  STG.E desc[UR10][R2.64+-0x3fec], R21 ;  /* 0xffc0141502007986 */ /* 0x000fe8000c10190a */
[----:B------:R-:W-:Y:S04]  /*1d40*/  STG.E desc[UR10][R2.64+-0x3fe8], R22 ;  /* 0xffc0181602007986 */ /* 0x000fe8000c10190a */
[----:B------:R1:W-:Y:S04]  /*1d50*/  STG.E desc[UR10][R2.64+-0x3fe4], R23 ;  /* 0xffc01c1702007986 */ /* 0x0003e8000c10190a */
[----:B----4-:R-:W-:Y:S04]  /*1d60*/  STG.E desc[UR10][R2.64], R28 ;  /* 0x0000001c02007986 */ /* 0x010fe8000c10190a */
[----:B------:R-:W-:Y:S04]  /*1d70*/  STG.E desc[UR10][R2.64+0x4], R29 ;  /* 0x0000041d02007986 */ /* 0x000fe8000c10190a */
[----:B------:R-:W-:Y:S04]  /*1d80*/  STG.E desc[UR10][R2.64+0x8], R30 ;  /* 0x0000081e02007986 */ /* 0x000fe8000c10190a */
[----:B------:R2:W-:Y:S04]  /*1d90*/  STG.E desc[UR10][R2.64+0xc], R31 ;  /* 0x00000c1f02007986 */ /* 0x0005e8000c10190a */
[----:B-----5:R-:W-:Y:S04]  /*1da0*/  STG.E desc[UR10][R2.64+0x10], R24 ;  /* 0x0000101802007986 */ /* 0x020fe8000c10190a */
[----:B------:R-:W-:Y:S04]  /*1db0*/  STG.E desc[UR10][R2.64+0x14], R25 ;  /* 0x0000141902007986 */ /* 0x000fe8000c10190a */
[----:B------:R-:W-:Y:S04]  /*1dc0*/  STG.E desc[UR10][R2.64+0x18], R26 ;  /* 0x0000181a02007986 */ /* 0x000fe8000c10190a */
[----:B------:R3:W-:Y:S04]  /*1dd0*/  STG.E desc[UR10][R2.64+0x1c], R27 ;  /* 0x00001c1b02007986 */ /* 0x0007e8000c10190a */
[----:B0-----:R-:W4:Y:S04]  /*1de0*/  LDL.128 R12, [UR8+0xb0] ;  /* 0x0000b008ff0c7983 */ /* 0x001f280008100c00 */
[----:B-1----:R-:W5:Y:S04]  /*1df0*/  LDL.128 R20, [UR8+0xc0] ;  /* 0x0000c008ff147983 */ /* 0x002f680008100c00 */
[----:B--2---:R-:W2:Y:S04]  /*1e00*/  LDL.128 R28, [UR8+0xd0] ;  /* 0x0000d008ff1c7983 */ /* 0x004ea80008100c00 */
[----:B---3--:R-:W3:Y:S04]  /*1e10*/  LDL.128 R24, [UR8+0xf0] ;  /* 0x0000f008ff187983 */ /* 0x008ee80008100c00 */
[----:B------:R-:W-:Y:S04]  /*1e20*/  STG.E desc[UR10][R2.64+0x4000], R52 ;  /* 0x0040003402007986 */ /* 0x000fe8000c10190a */
[----:B------:R-:W-:Y:S04]  /*1e30*/  STG.E desc[UR10][R2.64+0x4004], R53 ;  /* 0x0040043502007986 */ /* 0x000fe8000c10190a */
[----:B------:R-:W-:Y:S04]  /*1e40*/  STG.E desc[UR10][R2.64+0x4008], R54 ;  /* 0x0040083602007986 */ /* 0x000fe8000c10190a */
[----:B------:R0:W-:Y:S04]  /*1e50*/  STG.E desc[UR10][R2.64+0x400c], R55 ;  /* 0x00400c3702007986 */ /* 0x0001e8000c10190a */
        /* <DEDUP_REMOVED lines=36> */
[----:B0-----:R-:W3:Y:S04]  /*20a0*/  LDL.128 R52, [UR8+0x100] ;  /* 0x00010008ff347983 */ /* 0x001ee80008100c00 */
[----:B-1----:R-:W3:Y:S04]  /*20b0*/  LDL.128 R56, [UR8+0x110] ;  /* 0x00011008ff387983 */ /* 0x002ee80008100c00 */
[----:B------:R-:W3:Y:S04]  /*20c0*/  LDL.128 R4, [UR8+0x120] ;  /* 0x00012008ff047983 */ /* 0x000ee80008100c00 */
[----:B------:R-:W3:Y:S04]  /*20d0*/  LDL.128 R8, [UR8+0x130] ;  /* 0x00013008ff087983 */ /* 0x000ee80008100c00 */
[----:B------:R-:W3:Y:S04]  /*20e0*/  LDL.128 R16, [UR8+0x140] ;  /* 0x00014008ff107983 */ /* 0x000ee80008100c00 */
[----:B------:R-:W3:Y:S04]  /*20f0*/  LDL.128 R40, [UR8+0x150] ;  /* 0x00015008ff287983 */ /* 0x000ee80008100c00 */
[----:B------:R-:W3:Y:S04]  /*2100*/  LDL.128 R36, [UR8+0x160] ;  /* 0x00016008ff247983 */ /* 0x000ee80008100c00 */
[----:B------:R-:W3:Y:S04]  /*2110*/  LDL.128 R44, [UR8+0x170] ;  /* 0x00017008ff2c7983 */ /* 0x000ee80008100c00 */
[----:B------:R-:W3:Y:S04]  /*2120*/  LDL.128 R48, [UR8+0x1b0] ;  /* 0x0001b008ff307983 */ /* 0x000ee80008100c00 */
[----:B------:R-:W3:Y:S04]  /*2130*/  LDL.128 R32, [UR8+0x1c0] ;  /* 0x0001c008ff207983 */ /* 0x000ee80008100c00 */
        /* <DEDUP_REMOVED lines=16> */
[----:B0-----:R-:W4:Y:S04]  /*2240*/  LDL.128 R12, [UR8+0x180] ;  /* 0x00018008ff0c7983 */ /* 0x001f280008100c00 */
[----:B-1----:R-:W5:Y:S04]  /*2250*/  LDL.128 R20, [UR8+0x190] ;  /* 0x00019008ff147983 */ /* 0x002f680008100c00 */
[----:B--2---:R-:W2:Y:S04]  /*2260*/  LDL.128 R28, [UR8+0x1a0] ;  /* 0x0001a008ff1c7983 */ /* 0x004ea80008100c00 */
[----:B---3--:R-:W3:Y:S01]  /*2270*/  LDL.128 R24, [UR8+0x1d0] ;  /* 0x0001d008ff187983 */ /* 0x008ee20008100c00 */
[----:B------:R-:W-:-:S04]  /*2280*/  UIADD3 UR4, UPT, UPT, UR4, 0x10, URZ ;  /* 0x0000001004047890 */ /* 0x000fc8000fffe0ff */
[----:B------:R-:W-:Y:S01]  /*2290*/  UISETP.NE.AND UP0, UPT, UR4, 0x80, UPT ;  /* 0x000000800400788c */ /* 0x000fe2000bf05270 */
[----:B------:R-:W-:Y:S01]  /*22a0*/  IADD3 R0, P0, PT, R2, 0x40000, RZ ;  /* 0x0004000002007810 */ /* 0x000fe20007f1e0ff */
[----:B------:R-:W-:Y:S01]  /*22b0*/  UIADD3 UR8, UPT, UPT, UR8, 0x200, URZ ;  /* 0x0000020008087890 */ /* 0x000fe2000fffe0ff */
        /* <DEDUP_REMOVED lines=39> */
[----:B------:R0:W-:Y:S02]  /*2530*/  STG.E desc[UR10][R2.64+0x38004], R33 ;  /* 0x0380042102007986 */ /* 0x0001e4000c10190a */
[----:B0-----:R-:W-:-:S02]  /*2540*/  IADD3.X R33, PT, PT, RZ, R3, RZ, P0, !PT ;  /* 0x00000003ff217210 */ /* 0x001fc400007fe4ff */
[----:B----4-:R1:W-:Y:S04]  /*2550*/  STG.E desc[UR10][R2.64+0x30000], R12 ;  /* 0x0300000c02007986 */ /* 0x0103e8000c10190a */
[----:B------:R1:W-:Y:S04]  /*2560*/  STG.E desc[UR10][R2.64+0x30004], R13 ;  /* 0x0300040d02007986 */ /* 0x0003e8000c10190a */
[----:B------:R1:W-:Y:S04]  /*2570*/  STG.E desc[UR10][R2.64+0x30008], R14 ;  /* 0x0300080e02007986 */ /* 0x0003e8000c10190a */
[----:B------:R1:W-:Y:S04]  /*2580*/  STG.E desc[UR10][R2.64+0x3000c], R15 ;  /* 0x03000c0f02007986 */ /* 0x0003e8000c10190a */
[----:B-----5:R1:W-:Y:S04]  /*2590*/  STG.E desc[UR10][R2.64+0x30010], R20 ;  /* 0x0300101402007986 */ /* 0x0203e8000c10190a */
[----:B------:R1:W-:Y:S04]  /*25a0*/  STG.E desc[UR10][R2.64+0x30014], R21 ;  /* 0x0300141502007986 */ /* 0x0003e8000c10190a */
[----:B------:R1:W-:Y:S04]  /*25b0*/  STG.E desc[UR10][R2.64+0x30018], R22 ;  /* 0x0300181602007986 */ /* 0x0003e8000c10190a */
[----:B------:R1:W-:Y:S04]  /*25c0*/  STG.E desc[UR10][R2.64+0x3001c], R23 ;  /* 0x03001c1702007986 */ /* 0x0003e8000c10190a */
[----:B--2---:R1:W-:Y:S04]  /*25d0*/  STG.E desc[UR10][R2.64+0x34000], R28 ;  /* 0x0340001c02007986 */ /* 0x0043e8000c10190a */
[----:B------:R1:W-:Y:S04]  /*25e0*/  STG.E desc[UR10][R2.64+0x34004], R29 ;  /* 0x0340041d02007986 */ /* 0x0003e8000c10190a */
[----:B------:R1:W-:Y:S04]  /*25f0*/  STG.E desc[UR10][R2.64+0x34008], R30 ;  /* 0x0340081e02007986 */ /* 0x0003e8000c10190a */
[----:B------:R1:W-:Y:S04]  /*2600*/  STG.E desc[UR10][R2.64+0x3400c], R31 ;  /* 0x03400c1f02007986 */ /* 0x0003e8000c10190a */
[----:B---3--:R1:W-:Y:S04]  /*2610*/  STG.E desc[UR10][R2.64+0x38010], R24 ;  /* 0x0380101802007986 */ /* 0x0083e8000c10190a */
[----:B------:R1:W-:Y:S04]  /*2620*/  STG.E desc[UR10][R2.64+0x38014], R25 ;  /* 0x0380141902007986 */ /* 0x0003e8000c10190a */
[----:B------:R1:W-:Y:S04]  /*2630*/  STG.E desc[UR10][R2.64+0x38018], R26 ;  /* 0x0380181a02007986 */ /* 0x0003e8000c10190a */
[----:B------:R1:W-:Y:S01]  /*2640*/  STG.E desc[UR10][R2.64+0x3801c], R27 ;  /* 0x03801c1b02007986 */ /* 0x0003e2000c10190a */
[----:B------:R-:W-:Y:S05]  /*2650*/  BRA.U UP0, `(.L_x_2) ;  /* 0xfffffff500607547 */ /* 0x000fea000b83ffff */
[----:B------:R-:W-:Y:S05]  /*2660*/  EXIT ;  /* 0x000000000000794d */ /* 0x000fea0003800000 */
.L_x_3:
[----:B------:R-:W-:-:S00]  /*2670*/  BRA `(.L_x_3) ;  /* 0xfffffffc00fc7947 */ /* 0x000fc0000383ffff */
[----:B------:R-:W-:-:S00]  /*2680*/  NOP ;  /* 0x0000000000007918 */ /* 0x000fc00000000000 */
[----:B------:R-:W-:-:S00]  /*2690*/  NOP ;  /* 0x0000000000007918 */ /* 0x000fc00000000000 */
[----:B------:R-:W-:-:S00]  /*26a0*/  NOP ;  /* 0x0000000000007918 */ /* 0x000fc00000000000 */
[----:B------:R-:W-:-:S00]  /*26b0*/  NOP ;  /* 0x0000000000007918 */ /* 0x000fc00000000000 */
[----:B------:R-:W-:-:S00]  /*26c0*/  NOP ;  /* 0x0000000000007918 */ /* 0x000fc00000000000 */
[----:B------:R-:W-:-:S00]  /*26d0*/  NOP ;  /* 0x0000000000007918 */ /* 0x000fc00000000000 */
[----:B------:R-:W-:-:S00]  /*26e0*/  NOP ;  /* 0x0000000000007918 */ /* 0x000fc00000000000 */
[----:B------:R-:W-:-:S00]  /*26f0*/  NOP ;  /* 0x0000000000007918 */ /* 0x000fc00000000000 */
.L_x_4:


//--------------------- .nv.shared.mymatmul_kernel0 --------------------------
	.section	.nv.shared.mymatmul_kernel0,"aw",@nobits
	.sectionflags	@""
	.align	4
.nv.shared.mymatmul_kernel0:
	.zero		13312


//--------------------- .nv.shared.reserved.0     --------------------------
	.section	.nv.shared.reserved.0,"aw",@nobits
	.weak		__nv_reservedSMEM_offset_0_alias
	.size		__nv_reservedSMEM_offset_0_alias, 0, 64
	.other		__nv_reservedSMEM_offset_0_alias,@"STO_CUDA_RESERVED_SHARED STV_DEFAULT"
__nv_reservedSMEM_offset_0_alias:
	.zero		0
	.zero		64


//--------------------- .nv.constant0.mymatmul_kernel0 --------------------------
	.section	.nv.constant0.mymatmul_kernel0,"a",@progbits
	.sectionflags	@""
	.align	4
.nv.constant0.mymatmul_kernel0:
	.zero		920


//--------------------- SYMBOLS --------------------------

	.type		.nv.reservedSmem.offset0,@object
	.size		.nv.reservedSmem.offset0,0x4
	.type		.nv.reservedSmem.cap,@object
	.size		.nv.reservedSmem.cap,0x4
